//
// Generated by NVIDIA NVVM Compiler
//
// Compiler Build ID: CL-36424714
// Cuda compilation tools, release 13.0, V13.0.88
// Based on NVVM 20.0.0
//

.version 9.0
.target sm_100
.address_size 64

	// .globl	_Z17kernel_forwardDVFPfS_S_yyyyyyffiii

.visible .entry _Z17kernel_forwardDVFPfS_S_yyyyyyffiii(
	.param .u64 .ptr .align 1 _Z17kernel_forwardDVFPfS_S_yyyyyyffiii_param_0,
	.param .u64 .ptr .align 1 _Z17kernel_forwardDVFPfS_S_yyyyyyffiii_param_1,
	.param .u64 .ptr .align 1 _Z17kernel_forwardDVFPfS_S_yyyyyyffiii_param_2,
	.param .u64 _Z17kernel_forwardDVFPfS_S_yyyyyyffiii_param_3,
	.param .u64 _Z17kernel_forwardDVFPfS_S_yyyyyyffiii_param_4,
	.param .u64 _Z17kernel_forwardDVFPfS_S_yyyyyyffiii_param_5,
	.param .u64 _Z17kernel_forwardDVFPfS_S_yyyyyyffiii_param_6,
	.param .u64 _Z17kernel_forwardDVFPfS_S_yyyyyyffiii_param_7,
	.param .u64 _Z17kernel_forwardDVFPfS_S_yyyyyyffiii_param_8,
	.param .f32 _Z17kernel_forwardDVFPfS_S_yyyyyyffiii_param_9,
	.param .f32 _Z17kernel_forwardDVFPfS_S_yyyyyyffiii_param_10,
	.param .u32 _Z17kernel_forwardDVFPfS_S_yyyyyyffiii_param_11,
	.param .u32 _Z17kernel_forwardDVFPfS_S_yyyyyyffiii_param_12,
	.param .u32 _Z17kernel_forwardDVFPfS_S_yyyyyyffiii_param_13
)
{
	.reg .pred 	%p<6>;
	.reg .b32 	%r<20>;
	.reg .b32 	%f<39>;
	.reg .b64 	%rd<17>;

	ld.param.u64 	%rd1, [_Z17kernel_forwardDVFPfS_S_yyyyyyffiii_param_0];
	ld.param.u64 	%rd2, [_Z17kernel_forwardDVFPfS_S_yyyyyyffiii_param_1];
	ld.param.u64 	%rd3, [_Z17kernel_forwardDVFPfS_S_yyyyyyffiii_param_2];
	ld.param.u64 	%rd4, [_Z17kernel_forwardDVFPfS_S_yyyyyyffiii_param_3];
	ld.param.u64 	%rd5, [_Z17kernel_forwardDVFPfS_S_yyyyyyffiii_param_4];
	ld.param.u64 	%rd6, [_Z17kernel_forwardDVFPfS_S_yyyyyyffiii_param_5];
	ld.param.u64 	%rd7, [_Z17kernel_forwardDVFPfS_S_yyyyyyffiii_param_6];
	ld.param.u64 	%rd8, [_Z17kernel_forwardDVFPfS_S_yyyyyyffiii_param_7];
	ld.param.u64 	%rd9, [_Z17kernel_forwardDVFPfS_S_yyyyyyffiii_param_8];
	ld.param.f32 	%f1, [_Z17kernel_forwardDVFPfS_S_yyyyyyffiii_param_9];
	ld.param.f32 	%f2, [_Z17kernel_forwardDVFPfS_S_yyyyyyffiii_param_10];
	ld.param.u32 	%r4, [_Z17kernel_forwardDVFPfS_S_yyyyyyffiii_param_11];
	ld.param.u32 	%r6, [_Z17kernel_forwardDVFPfS_S_yyyyyyffiii_param_12];
	ld.param.u32 	%r7, [_Z17kernel_forwardDVFPfS_S_yyyyyyffiii_param_13];
	mov.u32 	%r8, %ctaid.x;
	shl.b32 	%r9, %r8, 4;
	mov.u32 	%r10, %tid.x;
	add.s32 	%r1, %r9, %r10;
	mov.u32 	%r11, %ctaid.y;
	shl.b32 	%r12, %r11, 4;
	mov.u32 	%r13, %tid.y;
	add.s32 	%r14, %r12, %r13;
	mov.u32 	%r15, %ctaid.z;
	shl.b32 	%r16, %r15, 2;
	mov.u32 	%r17, %tid.z;
	add.s32 	%r3, %r16, %r17;
	setp.ge.s32 	%p1, %r1, %r4;
	setp.ge.s32 	%p2, %r14, %r6;
	or.pred  	%p3, %p1, %p2;
	setp.ge.s32 	%p4, %r3, %r7;
	or.pred  	%p5, %p3, %p4;
	@%p5 bra 	$L__BB0_2;
	cvt.rn.f32.s32 	%f3, %r1;
	add.f32 	%f4, %f3, 0f3F000000;
	cvt.rn.f32.u32 	%f5, %r14;
	add.f32 	%f6, %f5, 0f3F000000;
	cvt.rn.f32.u32 	%f7, %r3;
	add.f32 	%f8, %f7, 0f3F000000;
	tex.3d.v4.f32.f32 	{%f9, %f10, %f11, %f12}, [%rd4, {%f4, %f6, %f8, %f8}];
	tex.3d.v4.f32.f32 	{%f13, %f14, %f15, %f16}, [%rd7, {%f4, %f6, %f8, %f8}];
	mad.lo.s32 	%r18, %r6, %r3, %r14;
	mad.lo.s32 	%r19, %r18, %r4, %r1;
	cvta.to.global.u64 	%rd10, %rd1;
	mul.f32 	%f17, %f2, %f13;
	fma.rn.f32 	%f18, %f1, %f9, %f17;
	mul.wide.s32 	%rd11, %r19, 4;
	add.s64 	%rd12, %rd10, %rd11;
	st.global.f32 	[%rd12], %f18;
	tex.3d.v4.f32.f32 	{%f19, %f20, %f21, %f22}, [%rd5, {%f4, %f6, %f8, %f8}];
	tex.3d.v4.f32.f32 	{%f23, %f24, %f25, %f26}, [%rd8, {%f4, %f6, %f8, %f8}];
	cvta.to.global.u64 	%rd13, %rd2;
	mul.f32 	%f27, %f2, %f23;
	fma.rn.f32 	%f28, %f1, %f19, %f27;
	add.s64 	%rd14, %rd13, %rd11;
	st.global.f32 	[%rd14], %f28;
	tex.3d.v4.f32.f32 	{%f29, %f30, %f31, %f32}, [%rd6, {%f4, %f6, %f8, %f8}];
	tex.3d.v4.f32.f32 	{%f33, %f34, %f35, %f36}, [%rd9, {%f4, %f6, %f8, %f8}];
	cvta.to.global.u64 	%rd15, %rd3;
	mul.f32 	%f37, %f2, %f33;
	fma.rn.f32 	%f38, %f1, %f29, %f37;
	add.s64 	%rd16, %rd15, %rd11;
	st.global.f32 	[%rd16], %f38;
$L__BB0_2:
	ret;

}


// ===== COMPILED SASS (sm_100) =====

	.target	sm_100

	.elftype	@"ET_EXEC"


//--------------------- .note.nv.tkinfo           --------------------------
	.section	.note.nv.tkinfo,"",@"SHT_NOTE"
	.sectionflags	@"SHF_NOTE_NV_TKINFO"
	.tkinfo
        /*0018*/ 	.word	0x00000002
        /*0030*/ 	.string	""
        /*0030*/ 	.string	"ptxas"
        /*0030*/ 	.string	"Cuda compilation tools, release 13.0, V13.0.88"
        /*0030*/ 	.string	"Build cuda_13.0.r13.0/compiler.36424714_0"
        /*0030*/ 	.string	"-arch sm_100 -m 64 "



//--------------------- .note.nv.cuinfo           --------------------------
	.section	.note.nv.cuinfo,"",@"SHT_NOTE"
	.sectionflags	@"SHF_NOTE_NV_CUINFO"
        /*0018*/ 	.short	0x0002
        /*001a*/ 	.short	0x0064
        /*001c*/ 	.short	0x0082
	.zero		2


//--------------------- .nv.info                  --------------------------
	.section	.nv.info,"",@"SHT_CUDA_INFO"
	.align	4


	//----- nvinfo : EIATTR_REGCOUNT
	.align		4
        /*0000*/ 	.byte	0x04, 0x2f
        /*0002*/ 	.short	(.L_1 - .L_0)
	.align		4
.L_0:
        /*0004*/ 	.word	index@(_Z17kernel_forwardDVFPfS_S_yyyyyyffiii)
        /*0008*/ 	.word	0x00000016


	//----- nvinfo : EIATTR_FRAME_SIZE
	.align		4
.L_1:
        /*000c*/ 	.byte	0x04, 0x11
        /*000e*/ 	.short	(.L_3 - .L_2)
	.align		4
.L_2:
        /*0010*/ 	.word	index@(_Z17kernel_forwardDVFPfS_S_yyyyyyffiii)
        /*0014*/ 	.word	0x00000000


	//----- nvinfo : EIATTR_MIN_STACK_SIZE
	.align		4
.L_3:
        /*0018*/ 	.byte	0x04, 0x12
        /*001a*/ 	.short	(.L_5 - .L_4)
	.align		4
.L_4:
        /*001c*/ 	.word	index@(_Z17kernel_forwardDVFPfS_S_yyyyyyffiii)
        /*0020*/ 	.word	0x00000000
.L_5:


//--------------------- .nv.compat                --------------------------
	.section	.nv.compat,"",@"SHT_CUDA_COMPAT_INFO"
	.align	4
        /*0000*/ 	.byte	0x02, 0x09, 0x00, 0x00, 0x02, 0x02, 0x02, 0x00, 0x02, 0x05, 0x05, 0x00, 0x03, 0x07, 0x01, 0x01
        /*0010*/ 	.byte	0x02, 0x03, 0x00, 0x00, 0x02, 0x06, 0x01, 0x00, 0x04, 0x0b, 0x08, 0x00, 0x09, 0x00, 0x00, 0x00
        /*0020*/ 	.byte	0x00, 0x00, 0x00, 0x00


//--------------------- .nv.info._Z17kernel_forwardDVFPfS_S_yyyyyyffiii --------------------------
	.section	.nv.info._Z17kernel_forwardDVFPfS_S_yyyyyyffiii,"",@"SHT_CUDA_INFO"
	.sectionflags	@""
	.align	4


	//----- nvinfo : EIATTR_CUDA_API_VERSION
	.align		4
        /*0000*/ 	.byte	0x04, 0x37
        /*0002*/ 	.short	(.L_7 - .L_6)
.L_6:
        /*0004*/ 	.word	0x00000082


	//----- nvinfo : EIATTR_KPARAM_INFO
	.align		4
.L_7:
        /*0008*/ 	.byte	0x04, 0x17
        /*000a*/ 	.short	(.L_9 - .L_8)
.L_8:
        /*000c*/ 	.word	0x00000000
        /*0010*/ 	.short	0x000d
        /*0012*/ 	.short	0x0058
        /*0014*/ 	.byte	0x00, 0xf0, 0x11, 0x00


	//----- nvinfo : EIATTR_KPARAM_INFO
	.align		4
.L_9:
        /*0018*/ 	.byte	0x04, 0x17
        /*001a*/ 	.short	(.L_11 - .L_10)
.L_10:
        /*001c*/ 	.word	0x00000000
        /*0020*/ 	.short	0x000c
        /*0022*/ 	.short	0x0054
        /*0024*/ 	.byte	0x00, 0xf0, 0x11, 0x00


	//----- nvinfo : EIATTR_KPARAM_INFO
	.align		4
.L_11:
        /*0028*/ 	.byte	0x04, 0x17
        /*002a*/ 	.short	(.L_13 - .L_12)
.L_12:
        /*002c*/ 	.word	0x00000000
        /*0030*/ 	.short	0x000b
        /*0032*/ 	.short	0x0050
        /*0034*/ 	.byte	0x00, 0xf0, 0x11, 0x00


	//----- nvinfo : EIATTR_KPARAM_INFO
	.align		4
.L_13:
        /*0038*/ 	.byte	0x04, 0x17
        /*003a*/ 	.short	(.L_15 - .L_14)
.L_14:
        /*003c*/ 	.word	0x00000000
        /*0040*/ 	.short	0x000a
        /*0042*/ 	.short	0x004c
        /*0044*/ 	.byte	0x00, 0xf0, 0x11, 0x00


	//----- nvinfo : EIATTR_KPARAM_INFO
	.align		4
.L_15:
        /*0048*/ 	.byte	0x04, 0x17
        /*004a*/ 	.short	(.L_17 - .L_16)
.L_16:
        /*004c*/ 	.word	0x00000000
        /*0050*/ 	.short	0x0009
        /*0052*/ 	.short	0x0048
        /*0054*/ 	.byte	0x00, 0xf0, 0x11, 0x00


	//----- nvinfo : EIATTR_KPARAM_INFO
	.align		4
.L_17:
        /*0058*/ 	.byte	0x04, 0x17
        /*005a*/ 	.short	(.L_19 - .L_18)
.L_18:
        /*005c*/ 	.word	0x00000000
        /*0060*/ 	.short	0x0008
        /*0062*/ 	.short	0x0040
        /*0064*/ 	.byte	0x00, 0xf0, 0x21, 0x00


	//----- nvinfo : EIATTR_KPARAM_INFO
	.align		4
.L_19:
        /*0068*/ 	.byte	0x04, 0x17
        /*006a*/ 	.short	(.L_21 - .L_20)
.L_20:
        /*006c*/ 	.word	0x00000000
        /*0070*/ 	.short	0x0007
        /*0072*/ 	.short	0x0038
        /*0074*/ 	.byte	0x00, 0xf0, 0x21, 0x00


	//----- nvinfo : EIATTR_KPARAM_INFO
	.align		4
.L_21:
        /*0078*/ 	.byte	0x04, 0x17
        /*007a*/ 	.short	(.L_23 - .L_22)
.L_22:
        /*007c*/ 	.word	0x00000000
        /*0080*/ 	.short	0x0006
        /*0082*/ 	.short	0x0030
        /*0084*/ 	.byte	0x00, 0xf0, 0x21, 0x00


	//----- nvinfo : EIATTR_KPARAM_INFO
	.align		4
.L_23:
        /*0088*/ 	.byte	0x04, 0x17
        /*008a*/ 	.short	(.L_25 - .L_24)
.L_24:
        /*008c*/ 	.word	0x00000000
        /*0090*/ 	.short	0x0005
        /*0092*/ 	.short	0x0028
        /*0094*/ 	.byte	0x00, 0xf0, 0x21, 0x00


	//----- nvinfo : EIATTR_KPARAM_INFO
	.align		4
.L_25:
        /*0098*/ 	.byte	0x04, 0x17
        /*009a*/ 	.short	(.L_27 - .L_26)
.L_26:
        /*009c*/ 	.word	0x00000000
        /*00a0*/ 	.short	0x0004
        /*00a2*/ 	.short	0x0020
        /*00a4*/ 	.byte	0x00, 0xf0, 0x21, 0x00


	//----- nvinfo : EIATTR_KPARAM_INFO
	.align		4
.L_27:
        /*00a8*/ 	.byte	0x04, 0x17
        /*00aa*/ 	.short	(.L_29 - .L_28)
.L_28:
        /*00ac*/ 	.word	0x00000000
        /*00b0*/ 	.short	0x0003
        /*00b2*/ 	.short	0x0018
        /*00b4*/ 	.byte	0x00, 0xf0, 0x21, 0x00


	//----- nvinfo : EIATTR_KPARAM_INFO
	.align		4
.L_29:
        /*00b8*/ 	.byte	0x04, 0x17
        /*00ba*/ 	.short	(.L_31 - .L_30)
.L_30:
        /*00bc*/ 	.word	0x00000000
        /*00c0*/ 	.short	0x0002
        /*00c2*/ 	.short	0x0010
        /*00c4*/ 	.byte	0x00, 0xf5, 0x21, 0x00


	//----- nvinfo : EIATTR_KPARAM_INFO
	.align		4
.L_31:
        /*00c8*/ 	.byte	0x04, 0x17
        /*00ca*/ 	.short	(.L_33 - .L_32)
.L_32:
        /*00cc*/ 	.word	0x00000000
        /*00d0*/ 	.short	0x0001
        /*00d2*/ 	.short	0x0008
        /*00d4*/ 	.byte	0x00, 0xf5, 0x21, 0x00


	//----- nvinfo : EIATTR_KPARAM_INFO
	.align		4
.L_33:
        /*00d8*/ 	.byte	0x04, 0x17
        /*00da*/ 	.short	(.L_35 - .L_34)
.L_34:
        /*00dc*/ 	.word	0x00000000
        /*00e0*/ 	.short	0x0000
        /*00e2*/ 	.short	0x0000
        /*00e4*/ 	.byte	0x00, 0xf5, 0x21, 0x00


	//----- nvinfo : EIATTR_SPARSE_MMA_MASK
	.align		4
.L_35:
        /*00e8*/ 	.byte	0x03, 0x50
        /*00ea*/ 	.short	0x0000


	//----- nvinfo : EIATTR_MAXREG_COUNT
	.align		4
        /*00ec*/ 	.byte	0x03, 0x1b
        /*00ee*/ 	.short	0x00ff


	//----- nvinfo : EIATTR_MERCURY_ISA_VERSION
	.align		4
        /*00f0*/ 	.byte	0x03, 0x5f
        /*00f2*/ 	.short	0x0101


	//----- nvinfo : EIATTR_VRC_CTA_INIT_COUNT
	.align		4
        /*00f4*/ 	.byte	0x02, 0x4a
	.zero		1
	.zero		1


	//----- nvinfo : EIATTR_EXIT_INSTR_OFFSETS
	.align		4
        /*00f8*/ 	.byte	0x04, 0x1c
        /*00fa*/ 	.short	(.L_37 - .L_36)


	//   ....[0]....
.L_36:
        /*00fc*/ 	.word	0x000000f0


	//   ....[1]....
        /*0100*/ 	.word	0x000003d0


	//----- nvinfo : EIATTR_CBANK_PARAM_SIZE
	.align		4
.L_37:
        /*0104*/ 	.byte	0x03, 0x19
        /*0106*/ 	.short	0x005c


	//----- nvinfo : EIATTR_PARAM_CBANK
	.align		4
        /*0108*/ 	.byte	0x04, 0x0a
        /*010a*/ 	.short	(.L_39 - .L_38)
	.align		4
.L_38:
        /*010c*/ 	.word	index@(.nv.constant0._Z17kernel_forwardDVFPfS_S_yyyyyyffiii)
        /*0110*/ 	.short	0x0380
        /*0112*/ 	.short	0x005c


	//----- nvinfo : EIATTR_SW_WAR
	.align		4
.L_39:
        /*0114*/ 	.byte	0x04, 0x36
        /*0116*/ 	.short	(.L_41 - .L_40)
.L_40:
        /*0118*/ 	.word	0x00000008
.L_41:


//--------------------- .nv.callgraph             --------------------------
	.section	.nv.callgraph,"",@"SHT_CUDA_CALLGRAPH"
	.align	4
	.sectionentsize	8
	.align		4
        /*0000*/ 	.word	0x00000000
	.align		4
        /*0004*/ 	.word	0xffffffff
	.align		4
        /*0008*/ 	.word	0x00000000
	.align		4
        /*000c*/ 	.word	0xfffffffe
	.align		4
        /*0010*/ 	.word	0x00000000
	.align		4
        /*0014*/ 	.word	0xfffffffd
	.align		4
        /*0018*/ 	.word	0x00000000
	.align		4
        /*001c*/ 	.word	0xfffffffc


//--------------------- .text._Z17kernel_forwardDVFPfS_S_yyyyyyffiii --------------------------
	.section	.text._Z17kernel_forwardDVFPfS_S_yyyyyyffiii,"ax",@progbits
	.align	128
        .global         _Z17kernel_forwardDVFPfS_S_yyyyyyffiii
        .type           _Z17kernel_forwardDVFPfS_S_yyyyyyffiii,@function
        .size           _Z17kernel_forwardDVFPfS_S_yyyyyyffiii,(.L_x_1 - _Z17kernel_forwardDVFPfS_S_yyyyyyffiii)
        .other          _Z17kernel_forwardDVFPfS_S_yyyyyyffiii,@"STO_CUDA_ENTRY STV_DEFAULT"
_Z17kernel_forwardDVFPfS_S_yyyyyyffiii:
.text._Z17kernel_forwardDVFPfS_S_yyyyyyffiii:
[----:B------:R-:W-:Y:S01]  /*0000*/  LDC R1, c[0x0][0x37c] ;  /* 0x0000df00ff017b82 */ /* 0x000fe20000000800 */
[----:B------:R-:W0:Y:S01]  /*0010*/  S2R R13, SR_CTAID.Y ;  /* 0x00000000000d7919 */ /* 0x000e220000002600 */
[----:B------:R-:W1:Y:S01]  /*0020*/  LDCU.64 UR16, c[0x0][0x3d0] ;  /* 0x00007a00ff1077ac */ /* 0x000e620008000a00 */
[----:B------:R-:W0:Y:S01]  /*0030*/  S2R R0, SR_TID.Y ;  /* 0x0000000000007919 */ /* 0x000e220000002200 */
[----:B------:R-:W2:Y:S01]  /*0040*/  LDCU UR4, c[0x0][0x3d8] ;  /* 0x00007b00ff0477ac */ /* 0x000ea20008000800 */
[----:B------:R-:W3:Y:S01]  /*0050*/  S2R R12, SR_CTAID.X ;  /* 0x00000000000c7919 */ /* 0x000ee20000002500 */
[----:B------:R-:W3:Y:S01]  /*0060*/  S2R R3, SR_TID.X ;  /* 0x0000000000037919 */ /* 0x000ee20000002100 */
[----:B------:R-:W4:Y:S01]  /*0070*/  S2R R14, SR_CTAID.Z ;  /* 0x00000000000e7919 */ /* 0x000f220000002700 */
[----:B------:R-:W4:Y:S01]  /*0080*/  S2R R5, SR_TID.Z ;  /* 0x0000000000057919 */ /* 0x000f220000002300 */
[----:B0-----:R-:W-:-:S04]  /*0090*/  LEA R13, R13, R0, 0x4 ;  /* 0x000000000d0d7211 */ /* 0x001fc800078e20ff */
[----:B-1----:R-:W-:Y:S02]  /*00a0*/  ISETP.GE.AND P0, PT, R13, UR17, PT ;  /* 0x000000110d007c0c */ /* 0x002fe4000bf06270 */
[----:B---3--:R-:W-:-:S04]  /*00b0*/  LEA R12, R12, R3, 0x4 ;  /* 0x000000030c0c7211 */ /* 0x008fc800078e20ff */
[----:B------:R-:W-:Y:S02]  /*00c0*/  ISETP.GE.OR P0, PT, R12, UR16, P0 ;  /* 0x000000100c007c0c */ /* 0x000fe40008706670 */
[----:B----4-:R-:W-:-:S04]  /*00d0*/  LEA R14, R14, R5, 0x2 ;  /* 0x000000050e0e7211 */ /* 0x010fc800078e10ff */
[----:B--2---:R-:W-:-:S13]  /*00e0*/  ISETP.GE.OR P0, PT, R14, UR4, P0 ;  /* 0x000000040e007c0c */ /* 0x004fda0008706670 */
[----:B------:R-:W-:Y:S05]  /*00f0*/  @P0 EXIT ;  /* 0x000000000000094d */ /* 0x000fea0003800000 */
[----:B------:R-:W0:Y:S01]  /*0100*/  LDCU UR6, c[0x0][0x3b0] ;  /* 0x00007600ff0677ac */ /* 0x000e220008000800 */
[----:B------:R-:W-:Y:S01]  /*0110*/  I2FP.F32.U32 R5, R13 ;  /* 0x0000000d00057245 */ /* 0x000fe20000201000 */
[----:B------:R-:W-:Y:S01]  /*0120*/  HFMA2 R19, -RZ, RZ, -3, 0 ;  /* 0xc2000000ff137431 */ /* 0x000fe200000001ff */
[----:B------:R-:W-:Y:S01]  /*0130*/  I2FP.F32.U32 R6, R14 ;  /* 0x0000000e00067245 */ /* 0x000fe20000201000 */
[----:B------:R-:W1:Y:S01]  /*0140*/  LDCU UR10, c[0x0][0x3b8] ;  /* 0x00007700ff0a77ac */ /* 0x000e620008000800 */
[----:B------:R-:W-:Y:S01]  /*0150*/  I2FP.F32.S32 R4, R12 ;  /* 0x0000000c00047245 */ /* 0x000fe20000201400 */
[----:B------:R-:W-:Y:S01]  /*0160*/  FADD R5, R5, 0.5 ;  /* 0x3f00000005057421 */ /* 0x000fe20000000000 */
[----:B------:R-:W2:Y:S01]  /*0170*/  LDCU UR14, c[0x0][0x3c0] ;  /* 0x00007800ff0e77ac */ /* 0x000ea20008000800 */
[----:B------:R-:W-:Y:S02]  /*0180*/  FADD R6, R6, 0.5 ;  /* 0x3f00000006067421 */ /* 0x000fe40000000000 */
[----:B------:R-:W-:Y:S01]  /*0190*/  FADD R4, R4, 0.5 ;  /* 0x3f00000004047421 */ /* 0x000fe20000000000 */
[----:B------:R-:W3:Y:S01]  /*01a0*/  LDCU UR4, c[0x0][0x398] ;  /* 0x00007300ff0477ac */ /* 0x000ee20008000800 */
[----:B------:R-:W4:Y:S01]  /*01b0*/  LDCU UR8, c[0x0][0x3a0] ;  /* 0x00007400ff0877ac */ /* 0x000f220008000800 */
[----:B------:R-:W4:Y:S01]  /*01c0*/  LDCU UR12, c[0x0][0x3a8] ;  /* 0x00007500ff0c77ac */ /* 0x000f220008000800 */
[----:B------:R-:W-:Y:S01]  /*01d0*/  UMOV UR7, URZ ;  /* 0x000000ff00077c82 */ /* 0x000fe20008000000 */
[----:B------:R-:W-:Y:S01]  /*01e0*/  UMOV UR11, URZ ;  /* 0x000000ff000b7c82 */ /* 0x000fe20008000000 */
[----:B------:R-:W-:Y:S01]  /*01f0*/  UMOV UR15, URZ ;  /* 0x000000ff000f7c82 */ /* 0x000fe20008000000 */
[----:B0-----:R0:W5:Y:S01]  /*0200*/  TEX.LL RZ, R15, R4, R19, UR6, 3D, 0x1 ;  /* 0x48ff0613040f7f60 */ /* 0x00116200089e01ff */
[----:B-1----:R-:W5:Y:S01]  /*0210*/  TEX.LL RZ, R16, R4, R19, UR10, 3D, 0x1 ;  /* 0x48ff0a1304107f60 */ /* 0x002f6200089e01ff */
[----:B--2---:R-:W5:Y:S01]  /*0220*/  TEX.LL RZ, R18, R4, R19, UR14, 3D, 0x1 ;  /* 0x48ff0e1304127f60 */ /* 0x004f6200089e01ff */
[----:B------:R-:W-:Y:S01]  /*0230*/  UMOV UR5, URZ ;  /* 0x000000ff00057c82 */ /* 0x000fe20008000000 */
[----:B------:R-:W-:Y:S01]  /*0240*/  UMOV UR9, URZ ;  /* 0x000000ff00097c82 */ /* 0x000fe20008000000 */
[----:B------:R-:W-:Y:S01]  /*0250*/  UMOV UR13, URZ ;  /* 0x000000ff000d7c82 */ /* 0x000fe20008000000 */
[----:B---3--:R1:W5:Y:S01]  /*0260*/  TEX.LL RZ, R7, R4, R19, UR4, 3D, 0x1 ;  /* 0x48ff041304077f60 */ /* 0x00836200089e01ff */
[----:B----4-:R-:W5:Y:S01]  /*0270*/  TEX.LL RZ, R0, R4, R19, UR8, 3D, 0x1 ;  /* 0x48ff081304007f60 */ /* 0x010f6200089e01ff */
[----:B------:R2:W5:Y:S01]  /*0280*/  TEX.LL RZ, R17, R4, R19, UR12, 3D, 0x1 ;  /* 0x48ff0c1304117f60 */ /* 0x00056200089e01ff */
[----:B------:R-:W3:Y:S01]  /*0290*/  LDC.64 R8, c[0x0][0x380] ;  /* 0x0000e000ff087b82 */ /* 0x000ee20000000a00 */
[----:B------:R-:W-:-:S04]  /*02a0*/  IMAD R13, R14, UR17, R13 ;  /* 0x000000110e0d7c24 */ /* 0x000fc8000f8e020d */
[----:B------:R-:W-:Y:S01]  /*02b0*/  IMAD R13, R13, UR16, R12 ;  /* 0x000000100d0d7c24 */ /* 0x000fe2000f8e020c */
[----:B0-----:R-:W0:Y:S02]  /*02c0*/  LDCU.64 UR6, c[0x0][0x3c8] ;  /* 0x00007900ff0677ac */ /* 0x001e240008000a00 */
[----:B------:R-:W4:Y:S08]  /*02d0*/  LDC.64 R10, c[0x0][0x388] ;  /* 0x0000e200ff0a7b82 */ /* 0x000f300000000a00 */
[----:B------:R-:W2:Y:S01]  /*02e0*/  LDC.64 R2, c[0x0][0x390] ;  /* 0x0000e400ff027b82 */ /* 0x000ea20000000a00 */
[----:B-1----:R-:W1:Y:S01]  /*02f0*/  LDCU.64 UR4, c[0x0][0x358] ;  /* 0x00006b00ff0477ac */ /* 0x002e620008000a00 */
[----:B---3--:R-:W-:-:S04]  /*0300*/  IMAD.WIDE R8, R13, 0x4, R8 ;  /* 0x000000040d087825 */ /* 0x008fc800078e0208 */
[----:B----4-:R-:W-:-:S04]  /*0310*/  IMAD.WIDE R10, R13, 0x4, R10 ;  /* 0x000000040d0a7825 */ /* 0x010fc800078e020a */
[----:B--2---:R-:W-:Y:S01]  /*0320*/  IMAD.WIDE R2, R13, 0x4, R2 ;  /* 0x000000040d027825 */ /* 0x004fe200078e0202 */
[----:B------:R-:W-:-:S04]  /*0330*/  DEPBAR.LE SB5, 0x3 ;  /* 0x0000d0c00000791a */ /* 0x000fc80000000000 */
[----:B0-----:R-:W-:Y:S01]  /*0340*/  FMUL R12, R15, UR7 ;  /* 0x000000070f0c7c20 */ /* 0x001fe20008400000 */
[----:B------:R-:W-:Y:S01]  /*0350*/  FMUL R5, R16, UR7 ;  /* 0x0000000710057c20 */ /* 0x000fe20008400000 */
[----:B------:R-:W-:Y:S02]  /*0360*/  FMUL R18, R18, UR7 ;  /* 0x0000000712127c20 */ /* 0x000fe40008400000 */
[----:B-----5:R-:W-:Y:S01]  /*0370*/  FFMA R7, R7, UR6, R12 ;  /* 0x0000000607077c23 */ /* 0x020fe2000800000c */
[----:B------:R-:W-:Y:S01]  /*0380*/  FFMA R5, R0, UR6, R5 ;  /* 0x0000000600057c23 */ /* 0x000fe20008000005 */
[----:B------:R-:W-:-:S03]  /*0390*/  FFMA R17, R17, UR6, R18 ;  /* 0x0000000611117c23 */ /* 0x000fc60008000012 */
[----:B-1----:R-:W-:Y:S04]  /*03a0*/  STG.E desc[UR4][R8.64], R7 ;  /* 0x0000000708007986 */ /* 0x002fe8000c101904 */
[----:B------:R-:W-:Y:S04]  /*03b0*/  STG.E desc[UR4][R10.64], R5 ;  /* 0x000000050a007986 */ /* 0x000fe8000c101904 */
[----:B------:R-:W-:Y:S01]  /*03c0*/  STG.E desc[UR4][R2.64], R17 ;  /* 0x0000001102007986 */ /* 0x000fe2000c101904 */
[----:B------:R-:W-:Y:S05]  /*03d0*/  EXIT ;  /* 0x000000000000794d */ /* 0x000fea0003800000 */
.L_x_0:
[----:B------:R-:W-:-:S00]  /*03e0*/  BRA `(.L_x_0) ;  /* 0xfffffffc00fc7947 */ /* 0x000fc0000383ffff */
[----:B------:R-:W-:-:S00]  /*03f0*/  NOP ;  /* 0x0000000000007918 */ /* 0x000fc00000000000 */
        /* <DEDUP_REMOVED lines=8> */
.L_x_1:


//--------------------- .nv.shared.reserved.0     --------------------------
	.section	.nv.shared.reserved.0,"aw",@nobits
	.weak		__nv_reservedSMEM_offset_0_alias
	.size		__nv_reservedSMEM_offset_0_alias, 0, 64
	.other		__nv_reservedSMEM_offset_0_alias,@"STO_CUDA_RESERVED_SHARED STV_DEFAULT"
__nv_reservedSMEM_offset_0_alias:
	.zero		0
	.zero		64


//--------------------- .nv.constant0._Z17kernel_forwardDVFPfS_S_yyyyyyffiii --------------------------
	.section	.nv.constant0._Z17kernel_forwardDVFPfS_S_yyyyyyffiii,"a",@progbits
	.sectionflags	@""
	.align	4
.nv.constant0._Z17kernel_forwardDVFPfS_S_yyyyyyffiii:
	.zero		988


//--------------------- SYMBOLS --------------------------

	.type		.nv.reservedSmem.offset0,@object
	.size		.nv.reservedSmem.offset0,0x4
